	.headerflags	@"EF_CUDA_TEXMODE_UNIFIED EF_CUDA_64BIT_ADDRESS EF_CUDA_ACCELERATORS EF_CUDA_SM90 EF_CUDA_VIRTUAL_SM(EF_CUDA_SM90)"
	.elftype	@"ET_EXEC"


//--------------------- .nv.info                  --------------------------
	.section	.nv.info,"",@"SHT_CUDA_INFO"
	.align	4


	//----- nvinfo : EIATTR_REGCOUNT
	.align		4
        /*0000*/ 	.byte	0x04, 0x2f
        /*0002*/ 	.short	(.L_1 - .L_0)
	.align		4
.L_0:
        /*0004*/ 	.word	index@(triton_poi_fused_mul_3)
        /*0008*/ 	.word	0x00000010


	//----- nvinfo : EIATTR_MIN_STACK_SIZE
	.align		4
.L_1:
        /*000c*/ 	.byte	0x04, 0x12
        /*000e*/ 	.short	(.L_3 - .L_2)
	.align		4
.L_2:
        /*0010*/ 	.word	index@(triton_poi_fused_mul_3)
        /*0014*/ 	.word	0x00000000


	//----- nvinfo : EIATTR_FRAME_SIZE
	.align		4
.L_3:
        /*0018*/ 	.byte	0x04, 0x11
        /*001a*/ 	.short	(.L_5 - .L_4)
	.align		4
.L_4:
        /*001c*/ 	.word	index@(triton_poi_fused_mul_3)
        /*0020*/ 	.word	0x00000000


	//----- nvinfo : EIATTR_MIN_STACK_SIZE
	.align		4
.L_5:
        /*0024*/ 	.byte	0x04, 0x12
        /*0026*/ 	.short	(.L_7 - .L_6)
	.align		4
.L_6:
        /*0028*/ 	.word	index@(triton_poi_fused_mul_3)
        /*002c*/ 	.word	0x00000000
.L_7:


//--------------------- .nv.info.triton_poi_fused_mul_3 --------------------------
	.section	.nv.info.triton_poi_fused_mul_3,"",@"SHT_CUDA_INFO"
	.sectionflags	@""
	.align	4


	//----- nvinfo : EIATTR_CUDA_API_VERSION
	.align		4
        /*0000*/ 	.byte	0x04, 0x37
        /*0002*/ 	.short	(.L_9 - .L_8)
.L_8:
        /*0004*/ 	.word	0x0000007c


	//----- nvinfo : EIATTR_KPARAM_INFO
	.align		4
.L_9:
        /*0008*/ 	.byte	0x04, 0x17
        /*000a*/ 	.short	(.L_11 - .L_10)
.L_10:
        /*000c*/ 	.word	0x00000000
        /*0010*/ 	.short	0x0003
        /*0012*/ 	.short	0x0018
        /*0014*/ 	.byte	0x00, 0xf0, 0x11, 0x00


	//----- nvinfo : EIATTR_KPARAM_INFO
	.align		4
.L_11:
        /*0018*/ 	.byte	0x04, 0x17
        /*001a*/ 	.short	(.L_13 - .L_12)
.L_12:
        /*001c*/ 	.word	0x00000000
        /*0020*/ 	.short	0x0002
        /*0022*/ 	.short	0x0010
        /*0024*/ 	.byte	0x00, 0xf4, 0x21, 0x00


	//----- nvinfo : EIATTR_KPARAM_INFO
	.align		4
.L_13:
        /*0028*/ 	.byte	0x04, 0x17
        /*002a*/ 	.short	(.L_15 - .L_14)
.L_14:
        /*002c*/ 	.word	0x00000000
        /*0030*/ 	.short	0x0001
        /*0032*/ 	.short	0x0008
        /*0034*/ 	.byte	0x00, 0xf4, 0x21, 0x00


	//----- nvinfo : EIATTR_KPARAM_INFO
	.align		4
.L_15:
        /*0038*/ 	.byte	0x04, 0x17
        /*003a*/ 	.short	(.L_17 - .L_16)
.L_16:
        /*003c*/ 	.word	0x00000000
        /*0040*/ 	.short	0x0000
        /*0042*/ 	.short	0x0000
        /*0044*/ 	.byte	0x00, 0xf4, 0x21, 0x00


	//----- nvinfo : EIATTR_SPARSE_MMA_MASK
	.align		4
.L_17:
        /*0048*/ 	.byte	0x03, 0x50
        /*004a*/ 	.short	0x0000


	//----- nvinfo : EIATTR_MAXREG_COUNT
	.align		4
        /*004c*/ 	.byte	0x03, 0x1b
        /*004e*/ 	.short	0x00ff


	//----- nvinfo : EIATTR_EXIT_INSTR_OFFSETS
	.align		4
        /*0050*/ 	.byte	0x04, 0x1c
        /*0052*/ 	.short	(.L_19 - .L_18)


	//   ....[0]....
.L_18:
        /*0054*/ 	.word	0x00000270


	//   ....[1]....
        /*0058*/ 	.word	0x000002b0


	//----- nvinfo : EIATTR_REQNTID
	.align		4
.L_19:
        /*005c*/ 	.byte	0x04, 0x10
        /*005e*/ 	.short	(.L_21 - .L_20)
.L_20:
        /*0060*/ 	.word	0x00000080
        /*0064*/ 	.word	0x00000001
        /*0068*/ 	.word	0x00000001


	//----- nvinfo : EIATTR_CBANK_PARAM_SIZE
	.align		4
.L_21:
        /*006c*/ 	.byte	0x03, 0x19
        /*006e*/ 	.short	0x001c


	//----- nvinfo : EIATTR_PARAM_CBANK
	.align		4
        /*0070*/ 	.byte	0x04, 0x0a
        /*0072*/ 	.short	(.L_23 - .L_22)
	.align		4
.L_22:
        /*0074*/ 	.word	index@(.nv.constant0.triton_poi_fused_mul_3)
        /*0078*/ 	.short	0x0210
        /*007a*/ 	.short	0x001c


	//----- nvinfo : EIATTR_SW_WAR
	.align		4
.L_23:
        /*007c*/ 	.byte	0x04, 0x36
        /*007e*/ 	.short	(.L_25 - .L_24)
.L_24:
        /*0080*/ 	.word	0x00000008
.L_25:


//--------------------- .nv.callgraph             --------------------------
	.section	.nv.callgraph,"",@"SHT_CUDA_CALLGRAPH"
	.align	4
	.sectionentsize	8
	.align		4
        /*0000*/ 	.word	0x00000000
	.align		4
        /*0004*/ 	.word	0xffffffff
	.align		4
        /*0008*/ 	.word	0x00000000
	.align		4
        /*000c*/ 	.word	0xfffffffe
	.align		4
        /*0010*/ 	.word	0x00000000
	.align		4
        /*0014*/ 	.word	0xfffffffd
	.align		4
        /*0018*/ 	.word	0x00000000
	.align		4
        /*001c*/ 	.word	0xfffffffc


//--------------------- .text.triton_poi_fused_mul_3 --------------------------
	.section	.text.triton_poi_fused_mul_3,"ax",@progbits
	.align	128
        .global         triton_poi_fused_mul_3
        .type           triton_poi_fused_mul_3,@function
        .size           triton_poi_fused_mul_3,(.L_x_1 - triton_poi_fused_mul_3)
        .other          triton_poi_fused_mul_3,@"STO_CUDA_ENTRY STV_DEFAULT"
triton_poi_fused_mul_3:
.text.triton_poi_fused_mul_3:
[----:B------:R-:W0:Y:S02]  /*0000*/  LDC R1, c[0x0][0x28] ;  /* 0x00000a00ff017b82 */ /* 0x000e240000000800 */
[----:B------:R-:W1:Y:S01]  /*0010*/  S2R R0, SR_TID.X ;  /* 0x0000000000007919 */ /* 0x000e620000002100 */
[----:B------:R-:W2:Y:S01]  /*0020*/  LDC.64 R4, c[0x0][0x218] ;  /* 0x00008600ff047b82 */ /* 0x000ea20000000a00 */
[----:B------:R-:W-:Y:S01]  /*0030*/  CS2R R12, SRZ ;  /* 0x00000000000c7805 */ /* 0x000fe2000001ff00 */
[----:B------:R-:W-:Y:S01]  /*0040*/  ULDC.64 UR4, c[0x0][0x208] ;  /* 0x0000820000047ab9 */ /* 0x000fe20000000a00 */
[----:B------:R-:W3:Y:S01]  /*0050*/  S2R R3, SR_CTAID.X ;  /* 0x0000000000037919 */ /* 0x000ee20000002500 */
[----:B-1----:R-:W-:-:S05]  /*0060*/  IMAD.SHL.U32 R0, R0, 0x2, RZ ;  /* 0x0000000200007824 */ /* 0x002fca00078e00ff */
[----:B------:R-:W-:-:S05]  /*0070*/  LOP3.LUT R0, R0, 0xfe, RZ, 0xc0, !PT ;  /* 0x000000fe00007812 */ /* 0x000fca00078ec0ff */
[----:B---3--:R-:W-:-:S04]  /*0080*/  IMAD R0, R3, 0x100, R0 ;  /* 0x0000010003007824 */ /* 0x008fc800078e0200 */
[C---:B------:R-:W-:Y:S01]  /*0090*/  IMAD.HI R6, R0.reuse, 0x78787879, RZ ;  /* 0x7878787900067827 */ /* 0x040fe200078e02ff */
[----:B------:R-:W-:Y:S02]  /*00a0*/  IADD3 R2, R0, 0x1, RZ ;  /* 0x0000000100027810 */ /* 0x000fe40007ffe0ff */
[----:B------:R-:W-:Y:S02]  /*00b0*/  ISETP.GE.AND P0, PT, R0, 0x110, PT ;  /* 0x000001100000780c */ /* 0x000fe40003f06270 */
[----:B------:R-:W-:Y:S01]  /*00c0*/  SHF.R.U32.HI R7, RZ, 0x1f, R6 ;  /* 0x0000001fff077819 */ /* 0x000fe20000011606 */
[----:B------:R-:W-:Y:S02]  /*00d0*/  IMAD.HI R8, R2, 0x78787879, RZ ;  /* 0x7878787902087827 */ /* 0x000fe400078e02ff */
[----:B------:R-:W1:Y:S01]  /*00e0*/  LDC.64 R2, c[0x0][0x210] ;  /* 0x00008400ff027b82 */ /* 0x000e620000000a00 */
[----:B------:R-:W-:Y:S02]  /*00f0*/  LEA.HI.SX32 R9, R6, R7, 0x1b ;  /* 0x0000000706097211 */ /* 0x000fe400078fdaff */
[----:B------:R-:W-:-:S02]  /*0100*/  SHF.R.U32.HI R11, RZ, 0x1f, R8 ;  /* 0x0000001fff0b7819 */ /* 0x000fc40000011608 */
[----:B------:R-:W-:Y:S01]  /*0110*/  LEA.HI.SX32 R7, R6, R7, 0x1d ;  /* 0x0000000706077211 */ /* 0x000fe200078feaff */
[----:B------:R-:W-:Y:S01]  /*0120*/  IMAD R6, R9, -0x44, R0 ;  /* 0xffffffbc09067824 */ /* 0x000fe200078e0200 */
[----:B------:R-:W-:Y:S02]  /*0130*/  LEA.HI.SX32 R11, R8, R11, 0x1d ;  /* 0x0000000b080b7211 */ /* 0x000fe400078feaff */
[----:B------:R-:W-:Y:S01]  /*0140*/  LEA.HI R8, R7, R7, RZ, 0x2 ;  /* 0x0000000707087211 */ /* 0x000fe200078f10ff */
[----:B------:R-:W-:Y:S01]  /*0150*/  IMAD R6, R9, 0xcc, R6 ;  /* 0x000000cc09067824 */ /* 0x000fe200078e0206 */
[----:B------:R-:W-:Y:S02]  /*0160*/  LEA.HI R10, R11, R11, RZ, 0x2 ;  /* 0x0000000b0b0a7211 */ /* 0x000fe400078f10ff */
[----:B------:R-:W-:Y:S02]  /*0170*/  LOP3.LUT R8, R8, 0xfffffffc, RZ, 0xc0, !PT ;  /* 0xfffffffc08087812 */ /* 0x000fe400078ec0ff */
[----:B------:R-:W-:-:S02]  /*0180*/  LOP3.LUT R10, R10, 0xfffffffc, RZ, 0xc0, !PT ;  /* 0xfffffffc0a0a7812 */ /* 0x000fc400078ec0ff */
[----:B------:R-:W-:Y:S01]  /*0190*/  IADD3 R9, R6, 0x44, RZ ;  /* 0x0000004406097810 */ /* 0x000fe20007ffe0ff */
[----:B------:R-:W-:Y:S01]  /*01a0*/  IMAD.IADD R7, R7, 0x1, -R8 ;  /* 0x0000000107077824 */ /* 0x000fe200078e0a08 */
[----:B------:R-:W-:-:S03]  /*01b0*/  IADD3 R11, R11, -R10, RZ ;  /* 0x8000000a0b0b7210 */ /* 0x000fc60007ffe0ff */
[----:B--2---:R-:W-:-:S04]  /*01c0*/  IMAD.WIDE R6, R7, 0x4, R4 ;  /* 0x0000000407067825 */ /* 0x004fc800078e0204 */
[----:B------:R-:W-:Y:S01]  /*01d0*/  IMAD.WIDE R4, R11, 0x4, R4 ;  /* 0x000000040b047825 */ /* 0x000fe200078e0204 */
[----:B------:R-:W-:Y:S01]  /*01e0*/  CS2R R10, SRZ ;  /* 0x00000000000a7805 */ /* 0x000fe2000001ff00 */
[----:B------:R-:W2:Y:S02]  /*01f0*/  @!P0 LDG.E.EL R13, desc[UR4][R6.64+0x10] ;  /* 0x00001004060d8981 */ /* 0x000ea4000c2e1900 */
[----:B-1----:R-:W-:Y:S02]  /*0200*/  IMAD.WIDE R2, R9, 0x4, R2 ;  /* 0x0000000409027825 */ /* 0x002fe400078e0202 */
[----:B------:R-:W3:Y:S01]  /*0210*/  @!P0 LDG.E.EL R12, desc[UR4][R4.64+0x10] ;  /* 0x00001004040c8981 */ /* 0x000ee2000c2e1900 */
[----:B------:R-:W1:Y:S03]  /*0220*/  LDC.64 R8, c[0x0][0x220] ;  /* 0x00008800ff087b82 */ /* 0x000e660000000a00 */
[----:B------:R-:W2:Y:S01]  /*0230*/  @!P0 LDG.E.64 R10, desc[UR4][R2.64] ;  /* 0x00000004020a8981 */ /* 0x000ea2000c1e1b00 */
[----:B-1----:R-:W-:-:S04]  /*0240*/  IMAD.WIDE R8, R0, 0x4, R8 ;  /* 0x0000000400087825 */ /* 0x002fc800078e0208 */
[----:B--2---:R-:W-:Y:S01]  /*0250*/  FADD R10, R13, R10 ;  /* 0x0000000a0d0a7221 */ /* 0x004fe20000000000 */
[----:B---3--:R-:W-:Y:S01]  /*0260*/  FADD R11, R12, R11 ;  /* 0x0000000b0c0b7221 */ /* 0x008fe20000000000 */
[----:B------:R-:W-:Y:S06]  /*0270*/  @P0 EXIT ;  /* 0x000000000000094d */ /* 0x000fec0003800000 */
[----:B------:R-:W-:Y:S01]  /*0280*/  FMUL R10, R10, 0.70710676908493041992 ;  /* 0x3f3504f30a0a7820 */ /* 0x000fe20000400000 */
[----:B------:R-:W-:-:S05]  /*0290*/  FMUL R11, R11, 0.70710676908493041992 ;  /* 0x3f3504f30b0b7820 */ /* 0x000fca0000400000 */
[----:B------:R-:W-:Y:S01]  /*02a0*/  STG.E.64 desc[UR4][R8.64], R10 ;  /* 0x0000000a08007986 */ /* 0x000fe2000c101b04 */
[----:B------:R-:W-:Y:S05]  /*02b0*/  EXIT ;  /* 0x000000000000794d */ /* 0x000fea0003800000 */
.L_x_0:
[----:B------:R-:W-:-:S00]  /*02c0*/  BRA `(.L_x_0) ;  /* 0xfffffffc00fc7947 */ /* 0x000fc0000383ffff */
[----:B------:R-:W-:-:S00]  /*02d0*/  NOP ;  /* 0x0000000000007918 */ /* 0x000fc00000000000 */
        /* <DEDUP_REMOVED lines=10> */
.L_x_1:


//--------------------- .nv.constant0.triton_poi_fused_mul_3 --------------------------
	.section	.nv.constant0.triton_poi_fused_mul_3,"a",@progbits
	.sectionflags	@""
	.align	4
.nv.constant0.triton_poi_fused_mul_3:
	.zero		556
